//
// Generated by NVIDIA NVVM Compiler
//
// Compiler Build ID: CL-36424714
// Cuda compilation tools, release 13.0, V13.0.88
// Based on NVVM 20.0.0
//

.version 9.0
.target sm_100
.address_size 64

	// .globl	_Z6kernelPfS_S_

.visible .entry _Z6kernelPfS_S_(
	.param .u64 .ptr .align 1 _Z6kernelPfS_S__param_0,
	.param .u64 .ptr .align 1 _Z6kernelPfS_S__param_1,
	.param .u64 .ptr .align 1 _Z6kernelPfS_S__param_2
)
{
	.reg .b32 	%r<6>;
	.reg .b32 	%f<10>;
	.reg .b64 	%rd<13>;

	ld.param.u64 	%rd1, [_Z6kernelPfS_S__param_0];
	ld.param.u64 	%rd2, [_Z6kernelPfS_S__param_1];
	ld.param.u64 	%rd3, [_Z6kernelPfS_S__param_2];
	cvta.to.global.u64 	%rd4, %rd3;
	mov.u32 	%r1, %ctaid.x;
	mov.u32 	%r2, %tid.x;
	mul.lo.s32 	%r3, %r1, 3;
	add.s32 	%r4, %r3, %r2;
	mul.wide.u32 	%rd5, %r4, 4;
	add.s64 	%rd6, %rd4, %rd5;
	mov.b32 	%r5, 0;
	st.global.u32 	[%rd6], %r5;
	cvta.to.global.u64 	%rd7, %rd1;
	cvta.to.global.u64 	%rd8, %rd2;
	mul.wide.u32 	%rd9, %r3, 4;
	add.s64 	%rd10, %rd7, %rd9;
	ld.global.f32 	%f1, [%rd10];
	mul.wide.u32 	%rd11, %r2, 4;
	add.s64 	%rd12, %rd8, %rd11;
	ld.global.f32 	%f2, [%rd12];
	fma.rn.f32 	%f3, %f1, %f2, 0f00000000;
	st.global.f32 	[%rd6], %f3;
	ld.global.f32 	%f4, [%rd10+4];
	ld.global.f32 	%f5, [%rd12+12];
	fma.rn.f32 	%f6, %f4, %f5, %f3;
	st.global.f32 	[%rd6], %f6;
	ld.global.f32 	%f7, [%rd10+8];
	ld.global.f32 	%f8, [%rd12+24];
	fma.rn.f32 	%f9, %f7, %f8, %f6;
	st.global.f32 	[%rd6], %f9;
	ret;

}


// ===== COMPILED SASS (sm_100) =====

	.target	sm_100

	.elftype	@"ET_EXEC"


//--------------------- .note.nv.tkinfo           --------------------------
	.section	.note.nv.tkinfo,"",@"SHT_NOTE"
	.sectionflags	@"SHF_NOTE_NV_TKINFO"
	.tkinfo
        /*0018*/ 	.word	0x00000002
        /*0030*/ 	.string	""
        /*0030*/ 	.string	"ptxas"
        /*0030*/ 	.string	"Cuda compilation tools, release 13.0, V13.0.88"
        /*0030*/ 	.string	"Build cuda_13.0.r13.0/compiler.36424714_0"
        /*0030*/ 	.string	"-arch sm_100 -m 64 "



//--------------------- .note.nv.cuinfo           --------------------------
	.section	.note.nv.cuinfo,"",@"SHT_NOTE"
	.sectionflags	@"SHF_NOTE_NV_CUINFO"
        /*0018*/ 	.short	0x0002
        /*001a*/ 	.short	0x0064
        /*001c*/ 	.short	0x0082
	.zero		2


//--------------------- .nv.info                  --------------------------
	.section	.nv.info,"",@"SHT_CUDA_INFO"
	.align	4


	//----- nvinfo : EIATTR_REGCOUNT
	.align		4
        /*0000*/ 	.byte	0x04, 0x2f
        /*0002*/ 	.short	(.L_1 - .L_0)
	.align		4
.L_0:
        /*0004*/ 	.word	index@(_Z6kernelPfS_S_)
        /*0008*/ 	.word	0x00000010


	//----- nvinfo : EIATTR_FRAME_SIZE
	.align		4
.L_1:
        /*000c*/ 	.byte	0x04, 0x11
        /*000e*/ 	.short	(.L_3 - .L_2)
	.align		4
.L_2:
        /*0010*/ 	.word	index@(_Z6kernelPfS_S_)
        /*0014*/ 	.word	0x00000000


	//----- nvinfo : EIATTR_MIN_STACK_SIZE
	.align		4
.L_3:
        /*0018*/ 	.byte	0x04, 0x12
        /*001a*/ 	.short	(.L_5 - .L_4)
	.align		4
.L_4:
        /*001c*/ 	.word	index@(_Z6kernelPfS_S_)
        /*0020*/ 	.word	0x00000000
.L_5:


//--------------------- .nv.compat                --------------------------
	.section	.nv.compat,"",@"SHT_CUDA_COMPAT_INFO"
	.align	4
        /*0000*/ 	.byte	0x02, 0x09, 0x00, 0x00, 0x02, 0x02, 0x01, 0x00, 0x02, 0x05, 0x05, 0x00, 0x03, 0x07, 0x01, 0x01
        /*0010*/ 	.byte	0x02, 0x03, 0x00, 0x00, 0x02, 0x06, 0x01, 0x00, 0x04, 0x0b, 0x08, 0x00, 0x09, 0x00, 0x00, 0x00
        /*0020*/ 	.byte	0x00, 0x00, 0x00, 0x00


//--------------------- .nv.info._Z6kernelPfS_S_  --------------------------
	.section	.nv.info._Z6kernelPfS_S_,"",@"SHT_CUDA_INFO"
	.sectionflags	@""
	.align	4


	//----- nvinfo : EIATTR_CUDA_API_VERSION
	.align		4
        /*0000*/ 	.byte	0x04, 0x37
        /*0002*/ 	.short	(.L_7 - .L_6)
.L_6:
        /*0004*/ 	.word	0x00000082


	//----- nvinfo : EIATTR_KPARAM_INFO
	.align		4
.L_7:
        /*0008*/ 	.byte	0x04, 0x17
        /*000a*/ 	.short	(.L_9 - .L_8)
.L_8:
        /*000c*/ 	.word	0x00000000
        /*0010*/ 	.short	0x0002
        /*0012*/ 	.short	0x0010
        /*0014*/ 	.byte	0x00, 0xf5, 0x21, 0x00


	//----- nvinfo : EIATTR_KPARAM_INFO
	.align		4
.L_9:
        /*0018*/ 	.byte	0x04, 0x17
        /*001a*/ 	.short	(.L_11 - .L_10)
.L_10:
        /*001c*/ 	.word	0x00000000
        /*0020*/ 	.short	0x0001
        /*0022*/ 	.short	0x0008
        /*0024*/ 	.byte	0x00, 0xf5, 0x21, 0x00


	//----- nvinfo : EIATTR_KPARAM_INFO
	.align		4
.L_11:
        /*0028*/ 	.byte	0x04, 0x17
        /*002a*/ 	.short	(.L_13 - .L_12)
.L_12:
        /*002c*/ 	.word	0x00000000
        /*0030*/ 	.short	0x0000
        /*0032*/ 	.short	0x0000
        /*0034*/ 	.byte	0x00, 0xf5, 0x21, 0x00


	//----- nvinfo : EIATTR_SPARSE_MMA_MASK
	.align		4
.L_13:
        /*0038*/ 	.byte	0x03, 0x50
        /*003a*/ 	.short	0x0000


	//----- nvinfo : EIATTR_MAXREG_COUNT
	.align		4
        /*003c*/ 	.byte	0x03, 0x1b
        /*003e*/ 	.short	0x00ff


	//----- nvinfo : EIATTR_MERCURY_ISA_VERSION
	.align		4
        /*0040*/ 	.byte	0x03, 0x5f
        /*0042*/ 	.short	0x0101


	//----- nvinfo : EIATTR_VRC_CTA_INIT_COUNT
	.align		4
        /*0044*/ 	.byte	0x02, 0x4a
	.zero		1
	.zero		1


	//----- nvinfo : EIATTR_EXIT_INSTR_OFFSETS
	.align		4
        /*0048*/ 	.byte	0x04, 0x1c
        /*004a*/ 	.short	(.L_15 - .L_14)


	//   ....[0]....
.L_14:
        /*004c*/ 	.word	0x00000190


	//----- nvinfo : EIATTR_CBANK_PARAM_SIZE
	.align		4
.L_15:
        /*0050*/ 	.byte	0x03, 0x19
        /*0052*/ 	.short	0x0018


	//----- nvinfo : EIATTR_PARAM_CBANK
	.align		4
        /*0054*/ 	.byte	0x04, 0x0a
        /*0056*/ 	.short	(.L_17 - .L_16)
	.align		4
.L_16:
        /*0058*/ 	.word	index@(.nv.constant0._Z6kernelPfS_S_)
        /*005c*/ 	.short	0x0380
        /*005e*/ 	.short	0x0018


	//----- nvinfo : EIATTR_SW_WAR
	.align		4
.L_17:
        /*0060*/ 	.byte	0x04, 0x36
        /*0062*/ 	.short	(.L_19 - .L_18)
.L_18:
        /*0064*/ 	.word	0x00000008
.L_19:


//--------------------- .nv.callgraph             --------------------------
	.section	.nv.callgraph,"",@"SHT_CUDA_CALLGRAPH"
	.align	4
	.sectionentsize	8
	.align		4
        /*0000*/ 	.word	0x00000000
	.align		4
        /*0004*/ 	.word	0xffffffff
	.align		4
        /*0008*/ 	.word	0x00000000
	.align		4
        /*000c*/ 	.word	0xfffffffe
	.align		4
        /*0010*/ 	.word	0x00000000
	.align		4
        /*0014*/ 	.word	0xfffffffd
	.align		4
        /*0018*/ 	.word	0x00000000
	.align		4
        /*001c*/ 	.word	0xfffffffc


//--------------------- .text._Z6kernelPfS_S_     --------------------------
	.section	.text._Z6kernelPfS_S_,"ax",@progbits
	.align	128
        .global         _Z6kernelPfS_S_
        .type           _Z6kernelPfS_S_,@function
        .size           _Z6kernelPfS_S_,(.L_x_1 - _Z6kernelPfS_S_)
        .other          _Z6kernelPfS_S_,@"STO_CUDA_ENTRY STV_DEFAULT"
_Z6kernelPfS_S_:
.text._Z6kernelPfS_S_:
[----:B------:R-:W-:Y:S01]  /*0000*/  LDC R1, c[0x0][0x37c] ;  /* 0x0000df00ff017b82 */ /* 0x000fe20000000800 */
[----:B------:R-:W0:Y:S07]  /*0010*/  S2R R9, SR_CTAID.X ;  /* 0x0000000000097919 */ /* 0x000e2e0000002500 */
[----:B------:R-:W1:Y:S01]  /*0020*/  LDC.64 R2, c[0x0][0x390] ;  /* 0x0000e400ff027b82 */ /* 0x000e620000000a00 */
[----:B------:R-:W2:Y:S01]  /*0030*/  LDCU.64 UR4, c[0x0][0x358] ;  /* 0x00006b00ff0477ac */ /* 0x000ea20008000a00 */
[----:B------:R-:W3:Y:S06]  /*0040*/  S2R R0, SR_TID.X ;  /* 0x0000000000007919 */ /* 0x000eec0000002100 */
[----:B------:R-:W4:Y:S08]  /*0050*/  LDC.64 R4, c[0x0][0x380] ;  /* 0x0000e000ff047b82 */ /* 0x000f300000000a00 */
[----:B------:R-:W5:Y:S01]  /*0060*/  LDC.64 R6, c[0x0][0x388] ;  /* 0x0000e200ff067b82 */ /* 0x000f620000000a00 */
[----:B0-----:R-:W-:-:S04]  /*0070*/  LEA R9, R9, R9, 0x1 ;  /* 0x0000000909097211 */ /* 0x001fc800078e08ff */
[C---:B---3--:R-:W-:Y:S01]  /*0080*/  IADD3 R11, PT, PT, R9.reuse, R0, RZ ;  /* 0x00000000090b7210 */ /* 0x048fe20007ffe0ff */
[----:B----4-:R-:W-:-:S04]  /*0090*/  IMAD.WIDE.U32 R4, R9, 0x4, R4 ;  /* 0x0000000409047825 */ /* 0x010fc800078e0004 */
[----:B-1----:R-:W-:-:S04]  /*00a0*/  IMAD.WIDE.U32 R2, R11, 0x4, R2 ;  /* 0x000000040b027825 */ /* 0x002fc800078e0002 */
[----:B-----5:R-:W-:Y:S01]  /*00b0*/  IMAD.WIDE.U32 R6, R0, 0x4, R6 ;  /* 0x0000000400067825 */ /* 0x020fe200078e0006 */
[----:B--2---:R-:W-:Y:S04]  /*00c0*/  STG.E desc[UR4][R2.64], RZ ;  /* 0x000000ff02007986 */ /* 0x004fe8000c101904 */
[----:B------:R-:W2:Y:S04]  /*00d0*/  LDG.E R0, desc[UR4][R4.64] ;  /* 0x0000000404007981 */ /* 0x000ea8000c1e1900 */
[----:B------:R-:W2:Y:S02]  /*00e0*/  LDG.E R9, desc[UR4][R6.64] ;  /* 0x0000000406097981 */ /* 0x000ea4000c1e1900 */
[----:B--2---:R-:W-:-:S05]  /*00f0*/  FFMA R9, R0, R9, RZ ;  /* 0x0000000900097223 */ /* 0x004fca00000000ff */
[----:B------:R-:W-:Y:S04]  /*0100*/  STG.E desc[UR4][R2.64], R9 ;  /* 0x0000000902007986 */ /* 0x000fe8000c101904 */
[----:B------:R-:W2:Y:S04]  /*0110*/  LDG.E R0, desc[UR4][R4.64+0x4] ;  /* 0x0000040404007981 */ /* 0x000ea8000c1e1900 */
[----:B------:R-:W2:Y:S02]  /*0120*/  LDG.E R8, desc[UR4][R6.64+0xc] ;  /* 0x00000c0406087981 */ /* 0x000ea4000c1e1900 */
[----:B--2---:R-:W-:-:S05]  /*0130*/  FFMA R11, R0, R8, R9 ;  /* 0x00000008000b7223 */ /* 0x004fca0000000009 */
[----:B------:R-:W-:Y:S04]  /*0140*/  STG.E desc[UR4][R2.64], R11 ;  /* 0x0000000b02007986 */ /* 0x000fe8000c101904 */
[----:B------:R-:W2:Y:S04]  /*0150*/  LDG.E R0, desc[UR4][R4.64+0x8] ;  /* 0x0000080404007981 */ /* 0x000ea8000c1e1900 */
[----:B------:R-:W2:Y:S02]  /*0160*/  LDG.E R8, desc[UR4][R6.64+0x18] ;  /* 0x0000180406087981 */ /* 0x000ea4000c1e1900 */
[----:B--2---:R-:W-:-:S05]  /*0170*/  FFMA R13, R0, R8, R11 ;  /* 0x00000008000d7223 */ /* 0x004fca000000000b */
[----:B------:R-:W-:Y:S01]  /*0180*/  STG.E desc[UR4][R2.64], R13 ;  /* 0x0000000d02007986 */ /* 0x000fe2000c101904 */
[----:B------:R-:W-:Y:S05]  /*0190*/  EXIT ;  /* 0x000000000000794d */ /* 0x000fea0003800000 */
.L_x_0:
[----:B------:R-:W-:-:S00]  /*01a0*/  BRA `(.L_x_0) ;  /* 0xfffffffc00fc7947 */ /* 0x000fc0000383ffff */
[----:B------:R-:W-:-:S00]  /*01b0*/  NOP ;  /* 0x0000000000007918 */ /* 0x000fc00000000000 */
        /* <DEDUP_REMOVED lines=12> */
.L_x_1:


//--------------------- .nv.shared.reserved.0     --------------------------
	.section	.nv.shared.reserved.0,"aw",@nobits
	.weak		__nv_reservedSMEM_offset_0_alias
	.size		__nv_reservedSMEM_offset_0_alias, 0, 64
	.other		__nv_reservedSMEM_offset_0_alias,@"STO_CUDA_RESERVED_SHARED STV_DEFAULT"
__nv_reservedSMEM_offset_0_alias:
	.zero		0
	.zero		64


//--------------------- .nv.constant0._Z6kernelPfS_S_ --------------------------
	.section	.nv.constant0._Z6kernelPfS_S_,"a",@progbits
	.sectionflags	@""
	.align	4
.nv.constant0._Z6kernelPfS_S_:
	.zero		920


//--------------------- SYMBOLS --------------------------

	.type		.nv.reservedSmem.offset0,@object
	.size		.nv.reservedSmem.offset0,0x4
